//
// Generated by NVIDIA NVVM Compiler
//
// Compiler Build ID: CL-36424714
// Cuda compilation tools, release 13.0, V13.0.88
// Based on NVVM 20.0.0
//

.version 9.0
.target sm_100
.address_size 64

	// .globl	_Z9matrixaddPKfS0_Pfii

.visible .entry _Z9matrixaddPKfS0_Pfii(
	.param .u64 .ptr .align 1 _Z9matrixaddPKfS0_Pfii_param_0,
	.param .u64 .ptr .align 1 _Z9matrixaddPKfS0_Pfii_param_1,
	.param .u64 .ptr .align 1 _Z9matrixaddPKfS0_Pfii_param_2,
	.param .u32 _Z9matrixaddPKfS0_Pfii_param_3,
	.param .u32 _Z9matrixaddPKfS0_Pfii_param_4
)
{
	.reg .pred 	%p<12>;
	.reg .b32 	%r<38>;
	.reg .b32 	%f<88>;
	.reg .b64 	%rd<26>;

	ld.param.u64 	%rd7, [_Z9matrixaddPKfS0_Pfii_param_0];
	ld.param.u64 	%rd8, [_Z9matrixaddPKfS0_Pfii_param_1];
	ld.param.u64 	%rd9, [_Z9matrixaddPKfS0_Pfii_param_2];
	ld.param.u32 	%r24, [_Z9matrixaddPKfS0_Pfii_param_3];
	ld.param.u32 	%r23, [_Z9matrixaddPKfS0_Pfii_param_4];
	cvta.to.global.u64 	%rd1, %rd9;
	cvta.to.global.u64 	%rd2, %rd8;
	cvta.to.global.u64 	%rd3, %rd7;
	mov.u32 	%r25, %ctaid.x;
	mov.u32 	%r26, %ntid.x;
	mov.u32 	%r27, %tid.x;
	mad.lo.s32 	%r1, %r25, %r26, %r27;
	setp.ge.s32 	%p1, %r1, %r24;
	setp.lt.s32 	%p2, %r23, 1;
	or.pred  	%p3, %p1, %p2;
	@%p3 bra 	$L__BB0_13;
	mul.lo.s32 	%r2, %r23, %r1;
	and.b32  	%r3, %r23, 15;
	setp.lt.u32 	%p4, %r23, 16;
	mov.b32 	%r34, 0;
	@%p4 bra 	$L__BB0_4;
	and.b32  	%r34, %r23, 2147483632;
	neg.s32 	%r32, %r34;
	add.s64 	%rd4, %rd3, 32;
	add.s64 	%rd5, %rd2, 32;
	add.s64 	%rd6, %rd1, 32;
	mov.u32 	%r31, %r2;
$L__BB0_3:
	.pragma "nounroll";
	mul.wide.s32 	%rd10, %r31, 4;
	add.s64 	%rd11, %rd4, %rd10;
	add.s64 	%rd12, %rd5, %rd10;
	add.s64 	%rd13, %rd6, %rd10;
	ld.global.f32 	%f1, [%rd11+-32];
	ld.global.f32 	%f2, [%rd12+-32];
	add.f32 	%f3, %f1, %f2;
	st.global.f32 	[%rd13+-32], %f3;
	ld.global.f32 	%f4, [%rd11+-28];
	ld.global.f32 	%f5, [%rd12+-28];
	add.f32 	%f6, %f4, %f5;
	st.global.f32 	[%rd13+-28], %f6;
	ld.global.f32 	%f7, [%rd11+-24];
	ld.global.f32 	%f8, [%rd12+-24];
	add.f32 	%f9, %f7, %f8;
	st.global.f32 	[%rd13+-24], %f9;
	ld.global.f32 	%f10, [%rd11+-20];
	ld.global.f32 	%f11, [%rd12+-20];
	add.f32 	%f12, %f10, %f11;
	st.global.f32 	[%rd13+-20], %f12;
	ld.global.f32 	%f13, [%rd11+-16];
	ld.global.f32 	%f14, [%rd12+-16];
	add.f32 	%f15, %f13, %f14;
	st.global.f32 	[%rd13+-16], %f15;
	ld.global.f32 	%f16, [%rd11+-12];
	ld.global.f32 	%f17, [%rd12+-12];
	add.f32 	%f18, %f16, %f17;
	st.global.f32 	[%rd13+-12], %f18;
	ld.global.f32 	%f19, [%rd11+-8];
	ld.global.f32 	%f20, [%rd12+-8];
	add.f32 	%f21, %f19, %f20;
	st.global.f32 	[%rd13+-8], %f21;
	ld.global.f32 	%f22, [%rd11+-4];
	ld.global.f32 	%f23, [%rd12+-4];
	add.f32 	%f24, %f22, %f23;
	st.global.f32 	[%rd13+-4], %f24;
	ld.global.f32 	%f25, [%rd11];
	ld.global.f32 	%f26, [%rd12];
	add.f32 	%f27, %f25, %f26;
	st.global.f32 	[%rd13], %f27;
	ld.global.f32 	%f28, [%rd11+4];
	ld.global.f32 	%f29, [%rd12+4];
	add.f32 	%f30, %f28, %f29;
	st.global.f32 	[%rd13+4], %f30;
	ld.global.f32 	%f31, [%rd11+8];
	ld.global.f32 	%f32, [%rd12+8];
	add.f32 	%f33, %f31, %f32;
	st.global.f32 	[%rd13+8], %f33;
	ld.global.f32 	%f34, [%rd11+12];
	ld.global.f32 	%f35, [%rd12+12];
	add.f32 	%f36, %f34, %f35;
	st.global.f32 	[%rd13+12], %f36;
	ld.global.f32 	%f37, [%rd11+16];
	ld.global.f32 	%f38, [%rd12+16];
	add.f32 	%f39, %f37, %f38;
	st.global.f32 	[%rd13+16], %f39;
	ld.global.f32 	%f40, [%rd11+20];
	ld.global.f32 	%f41, [%rd12+20];
	add.f32 	%f42, %f40, %f41;
	st.global.f32 	[%rd13+20], %f42;
	ld.global.f32 	%f43, [%rd11+24];
	ld.global.f32 	%f44, [%rd12+24];
	add.f32 	%f45, %f43, %f44;
	st.global.f32 	[%rd13+24], %f45;
	ld.global.f32 	%f46, [%rd11+28];
	ld.global.f32 	%f47, [%rd12+28];
	add.f32 	%f48, %f46, %f47;
	st.global.f32 	[%rd13+28], %f48;
	add.s32 	%r32, %r32, 16;
	add.s32 	%r31, %r31, 16;
	setp.ne.s32 	%p5, %r32, 0;
	@%p5 bra 	$L__BB0_3;
$L__BB0_4:
	setp.eq.s32 	%p6, %r3, 0;
	@%p6 bra 	$L__BB0_13;
	and.b32  	%r11, %r23, 7;
	setp.lt.u32 	%p7, %r3, 8;
	@%p7 bra 	$L__BB0_7;
	add.s32 	%r29, %r34, %r2;
	mul.wide.s32 	%rd14, %r29, 4;
	add.s64 	%rd15, %rd3, %rd14;
	ld.global.f32 	%f49, [%rd15];
	add.s64 	%rd16, %rd2, %rd14;
	ld.global.f32 	%f50, [%rd16];
	add.f32 	%f51, %f49, %f50;
	add.s64 	%rd17, %rd1, %rd14;
	st.global.f32 	[%rd17], %f51;
	ld.global.f32 	%f52, [%rd15+4];
	ld.global.f32 	%f53, [%rd16+4];
	add.f32 	%f54, %f52, %f53;
	st.global.f32 	[%rd17+4], %f54;
	ld.global.f32 	%f55, [%rd15+8];
	ld.global.f32 	%f56, [%rd16+8];
	add.f32 	%f57, %f55, %f56;
	st.global.f32 	[%rd17+8], %f57;
	ld.global.f32 	%f58, [%rd15+12];
	ld.global.f32 	%f59, [%rd16+12];
	add.f32 	%f60, %f58, %f59;
	st.global.f32 	[%rd17+12], %f60;
	ld.global.f32 	%f61, [%rd15+16];
	ld.global.f32 	%f62, [%rd16+16];
	add.f32 	%f63, %f61, %f62;
	st.global.f32 	[%rd17+16], %f63;
	ld.global.f32 	%f64, [%rd15+20];
	ld.global.f32 	%f65, [%rd16+20];
	add.f32 	%f66, %f64, %f65;
	st.global.f32 	[%rd17+20], %f66;
	ld.global.f32 	%f67, [%rd15+24];
	ld.global.f32 	%f68, [%rd16+24];
	add.f32 	%f69, %f67, %f68;
	st.global.f32 	[%rd17+24], %f69;
	ld.global.f32 	%f70, [%rd15+28];
	ld.global.f32 	%f71, [%rd16+28];
	add.f32 	%f72, %f70, %f71;
	st.global.f32 	[%rd17+28], %f72;
	add.s32 	%r34, %r34, 8;
$L__BB0_7:
	setp.eq.s32 	%p8, %r11, 0;
	@%p8 bra 	$L__BB0_13;
	and.b32  	%r14, %r23, 3;
	setp.lt.u32 	%p9, %r11, 4;
	@%p9 bra 	$L__BB0_10;
	add.s32 	%r30, %r34, %r2;
	mul.wide.s32 	%rd18, %r30, 4;
	add.s64 	%rd19, %rd3, %rd18;
	ld.global.f32 	%f73, [%rd19];
	add.s64 	%rd20, %rd2, %rd18;
	ld.global.f32 	%f74, [%rd20];
	add.f32 	%f75, %f73, %f74;
	add.s64 	%rd21, %rd1, %rd18;
	st.global.f32 	[%rd21], %f75;
	ld.global.f32 	%f76, [%rd19+4];
	ld.global.f32 	%f77, [%rd20+4];
	add.f32 	%f78, %f76, %f77;
	st.global.f32 	[%rd21+4], %f78;
	ld.global.f32 	%f79, [%rd19+8];
	ld.global.f32 	%f80, [%rd20+8];
	add.f32 	%f81, %f79, %f80;
	st.global.f32 	[%rd21+8], %f81;
	ld.global.f32 	%f82, [%rd19+12];
	ld.global.f32 	%f83, [%rd20+12];
	add.f32 	%f84, %f82, %f83;
	st.global.f32 	[%rd21+12], %f84;
	add.s32 	%r34, %r34, 4;
$L__BB0_10:
	setp.eq.s32 	%p10, %r14, 0;
	@%p10 bra 	$L__BB0_13;
	add.s32 	%r37, %r34, %r2;
	neg.s32 	%r36, %r14;
$L__BB0_12:
	.pragma "nounroll";
	mul.wide.s32 	%rd22, %r37, 4;
	add.s64 	%rd23, %rd1, %rd22;
	add.s64 	%rd24, %rd2, %rd22;
	add.s64 	%rd25, %rd3, %rd22;
	ld.global.f32 	%f85, [%rd25];
	ld.global.f32 	%f86, [%rd24];
	add.f32 	%f87, %f85, %f86;
	st.global.f32 	[%rd23], %f87;
	add.s32 	%r37, %r37, 1;
	add.s32 	%r36, %r36, 1;
	setp.ne.s32 	%p11, %r36, 0;
	@%p11 bra 	$L__BB0_12;
$L__BB0_13:
	ret;

}


// ===== COMPILED SASS (sm_100) =====

	.target	sm_100

	.elftype	@"ET_EXEC"


//--------------------- .note.nv.tkinfo           --------------------------
	.section	.note.nv.tkinfo,"",@"SHT_NOTE"
	.sectionflags	@"SHF_NOTE_NV_TKINFO"
	.tkinfo
        /*0018*/ 	.word	0x00000002
        /*0030*/ 	.string	""
        /*0030*/ 	.string	"ptxas"
        /*0030*/ 	.string	"Cuda compilation tools, release 13.0, V13.0.88"
        /*0030*/ 	.string	"Build cuda_13.0.r13.0/compiler.36424714_0"
        /*0030*/ 	.string	"-arch sm_100 -m 64 "



//--------------------- .note.nv.cuinfo           --------------------------
	.section	.note.nv.cuinfo,"",@"SHT_NOTE"
	.sectionflags	@"SHF_NOTE_NV_CUINFO"
        /*0018*/ 	.short	0x0002
        /*001a*/ 	.short	0x0064
        /*001c*/ 	.short	0x0082
	.zero		2


//--------------------- .nv.info                  --------------------------
	.section	.nv.info,"",@"SHT_CUDA_INFO"
	.align	4


	//----- nvinfo : EIATTR_REGCOUNT
	.align		4
        /*0000*/ 	.byte	0x04, 0x2f
        /*0002*/ 	.short	(.L_1 - .L_0)
	.align		4
.L_0:
        /*0004*/ 	.word	index@(_Z9matrixaddPKfS0_Pfii)
        /*0008*/ 	.word	0x00000016


	//----- nvinfo : EIATTR_FRAME_SIZE
	.align		4
.L_1:
        /*000c*/ 	.byte	0x04, 0x11
        /*000e*/ 	.short	(.L_3 - .L_2)
	.align		4
.L_2:
        /*0010*/ 	.word	index@(_Z9matrixaddPKfS0_Pfii)
        /*0014*/ 	.word	0x00000000


	//----- nvinfo : EIATTR_MIN_STACK_SIZE
	.align		4
.L_3:
        /*0018*/ 	.byte	0x04, 0x12
        /*001a*/ 	.short	(.L_5 - .L_4)
	.align		4
.L_4:
        /*001c*/ 	.word	index@(_Z9matrixaddPKfS0_Pfii)
        /*0020*/ 	.word	0x00000000
.L_5:


//--------------------- .nv.compat                --------------------------
	.section	.nv.compat,"",@"SHT_CUDA_COMPAT_INFO"
	.align	4
        /*0000*/ 	.byte	0x02, 0x09, 0x00, 0x00, 0x02, 0x02, 0x01, 0x00, 0x02, 0x05, 0x05, 0x00, 0x03, 0x07, 0x01, 0x01
        /*0010*/ 	.byte	0x02, 0x03, 0x00, 0x00, 0x02, 0x06, 0x01, 0x00, 0x04, 0x0b, 0x08, 0x00, 0x09, 0x00, 0x00, 0x00
        /*0020*/ 	.byte	0x00, 0x00, 0x00, 0x00


//--------------------- .nv.info._Z9matrixaddPKfS0_Pfii --------------------------
	.section	.nv.info._Z9matrixaddPKfS0_Pfii,"",@"SHT_CUDA_INFO"
	.sectionflags	@""
	.align	4


	//----- nvinfo : EIATTR_CUDA_API_VERSION
	.align		4
        /*0000*/ 	.byte	0x04, 0x37
        /*0002*/ 	.short	(.L_7 - .L_6)
.L_6:
        /*0004*/ 	.word	0x00000082


	//----- nvinfo : EIATTR_KPARAM_INFO
	.align		4
.L_7:
        /*0008*/ 	.byte	0x04, 0x17
        /*000a*/ 	.short	(.L_9 - .L_8)
.L_8:
        /*000c*/ 	.word	0x00000000
        /*0010*/ 	.short	0x0004
        /*0012*/ 	.short	0x001c
        /*0014*/ 	.byte	0x00, 0xf0, 0x11, 0x00


	//----- nvinfo : EIATTR_KPARAM_INFO
	.align		4
.L_9:
        /*0018*/ 	.byte	0x04, 0x17
        /*001a*/ 	.short	(.L_11 - .L_10)
.L_10:
        /*001c*/ 	.word	0x00000000
        /*0020*/ 	.short	0x0003
        /*0022*/ 	.short	0x0018
        /*0024*/ 	.byte	0x00, 0xf0, 0x11, 0x00


	//----- nvinfo : EIATTR_KPARAM_INFO
	.align		4
.L_11:
        /*0028*/ 	.byte	0x04, 0x17
        /*002a*/ 	.short	(.L_13 - .L_12)
.L_12:
        /*002c*/ 	.word	0x00000000
        /*0030*/ 	.short	0x0002
        /*0032*/ 	.short	0x0010
        /*0034*/ 	.byte	0x00, 0xf5, 0x21, 0x00


	//----- nvinfo : EIATTR_KPARAM_INFO
	.align		4
.L_13:
        /*0038*/ 	.byte	0x04, 0x17
        /*003a*/ 	.short	(.L_15 - .L_14)
.L_14:
        /*003c*/ 	.word	0x00000000
        /*0040*/ 	.short	0x0001
        /*0042*/ 	.short	0x0008
        /*0044*/ 	.byte	0x00, 0xf5, 0x21, 0x00


	//----- nvinfo : EIATTR_KPARAM_INFO
	.align		4
.L_15:
        /*0048*/ 	.byte	0x04, 0x17
        /*004a*/ 	.short	(.L_17 - .L_16)
.L_16:
        /*004c*/ 	.word	0x00000000
        /*0050*/ 	.short	0x0000
        /*0052*/ 	.short	0x0000
        /*0054*/ 	.byte	0x00, 0xf5, 0x21, 0x00


	//----- nvinfo : EIATTR_SPARSE_MMA_MASK
	.align		4
.L_17:
        /*0058*/ 	.byte	0x03, 0x50
        /*005a*/ 	.short	0x0000


	//----- nvinfo : EIATTR_MAXREG_COUNT
	.align		4
        /*005c*/ 	.byte	0x03, 0x1b
        /*005e*/ 	.short	0x00ff


	//----- nvinfo : EIATTR_MERCURY_ISA_VERSION
	.align		4
        /*0060*/ 	.byte	0x03, 0x5f
        /*0062*/ 	.short	0x0101


	//----- nvinfo : EIATTR_VRC_CTA_INIT_COUNT
	.align		4
        /*0064*/ 	.byte	0x02, 0x4a
	.zero		1
	.zero		1


	//----- nvinfo : EIATTR_EXIT_INSTR_OFFSETS
	.align		4
        /*0068*/ 	.byte	0x04, 0x1c
        /*006a*/ 	.short	(.L_19 - .L_18)


	//   ....[0]....
.L_18:
        /*006c*/ 	.word	0x00000080


	//   ....[1]....
        /*0070*/ 	.word	0x00000680


	//   ....[2]....
        /*0074*/ 	.word	0x00000950


	//   ....[3]....
        /*0078*/ 	.word	0x00000b20


	//   ....[4]....
        /*007c*/ 	.word	0x00000c30


	//----- nvinfo : EIATTR_CBANK_PARAM_SIZE
	.align		4
.L_19:
        /*0080*/ 	.byte	0x03, 0x19
        /*0082*/ 	.short	0x0020


	//----- nvinfo : EIATTR_PARAM_CBANK
	.align		4
        /*0084*/ 	.byte	0x04, 0x0a
        /*0086*/ 	.short	(.L_21 - .L_20)
	.align		4
.L_20:
        /*0088*/ 	.word	index@(.nv.constant0._Z9matrixaddPKfS0_Pfii)
        /*008c*/ 	.short	0x0380
        /*008e*/ 	.short	0x0020


	//----- nvinfo : EIATTR_SW_WAR
	.align		4
.L_21:
        /*0090*/ 	.byte	0x04, 0x36
        /*0092*/ 	.short	(.L_23 - .L_22)
.L_22:
        /*0094*/ 	.word	0x00000008
.L_23:


//--------------------- .nv.callgraph             --------------------------
	.section	.nv.callgraph,"",@"SHT_CUDA_CALLGRAPH"
	.align	4
	.sectionentsize	8
	.align		4
        /*0000*/ 	.word	0x00000000
	.align		4
        /*0004*/ 	.word	0xffffffff
	.align		4
        /*0008*/ 	.word	0x00000000
	.align		4
        /*000c*/ 	.word	0xfffffffe
	.align		4
        /*0010*/ 	.word	0x00000000
	.align		4
        /*0014*/ 	.word	0xfffffffd
	.align		4
        /*0018*/ 	.word	0x00000000
	.align		4
        /*001c*/ 	.word	0xfffffffc


//--------------------- .text._Z9matrixaddPKfS0_Pfii --------------------------
	.section	.text._Z9matrixaddPKfS0_Pfii,"ax",@progbits
	.align	128
        .global         _Z9matrixaddPKfS0_Pfii
        .type           _Z9matrixaddPKfS0_Pfii,@function
        .size           _Z9matrixaddPKfS0_Pfii,(.L_x_6 - _Z9matrixaddPKfS0_Pfii)
        .other          _Z9matrixaddPKfS0_Pfii,@"STO_CUDA_ENTRY STV_DEFAULT"
_Z9matrixaddPKfS0_Pfii:
.text._Z9matrixaddPKfS0_Pfii:
[----:B------:R-:W-:Y:S01]  /*0000*/  LDC R1, c[0x0][0x37c] ;  /* 0x0000df00ff017b82 */ /* 0x000fe20000000800 */
[----:B------:R-:W0:Y:S07]  /*0010*/  S2R R3, SR_TID.X ;  /* 0x0000000000037919 */ /* 0x000e2e0000002100 */
[----:B------:R-:W0:Y:S08]  /*0020*/  S2UR UR4, SR_CTAID.X ;  /* 0x00000000000479c3 */ /* 0x000e300000002500 */
[----:B------:R-:W0:Y:S08]  /*0030*/  LDC R0, c[0x0][0x360] ;  /* 0x0000d800ff007b82 */ /* 0x000e300000000800 */
[----:B------:R-:W1:Y:S01]  /*0040*/  LDC.64 R4, c[0x0][0x398] ;  /* 0x0000e600ff047b82 */ /* 0x000e620000000a00 */
[----:B0-----:R-:W-:Y:S01]  /*0050*/  IMAD R0, R0, UR4, R3 ;  /* 0x0000000400007c24 */ /* 0x001fe2000f8e0203 */
[----:B-1----:R-:W-:-:S04]  /*0060*/  ISETP.GE.AND P0, PT, R5, 0x1, PT ;  /* 0x000000010500780c */ /* 0x002fc80003f06270 */
[----:B------:R-:W-:-:S13]  /*0070*/  ISETP.GE.OR P0, PT, R0, R4, !P0 ;  /* 0x000000040000720c */ /* 0x000fda0004706670 */
[----:B------:R-:W-:Y:S05]  /*0080*/  @P0 EXIT ;  /* 0x000000000000094d */ /* 0x000fea0003800000 */
[C---:B------:R-:W-:Y:S01]  /*0090*/  ISETP.GE.U32.AND P1, PT, R5.reuse, 0x10, PT ;  /* 0x000000100500780c */ /* 0x040fe20003f26070 */
[----:B------:R-:W0:Y:S01]  /*00a0*/  LDCU.64 UR12, c[0x0][0x358] ;  /* 0x00006b00ff0c77ac */ /* 0x000e220008000a00 */
[----:B------:R-:W-:Y:S01]  /*00b0*/  LOP3.LUT R14, R5, 0xf, RZ, 0xc0, !PT ;  /* 0x0000000f050e7812 */ /* 0x000fe200078ec0ff */
[----:B------:R-:W-:Y:S02]  /*00c0*/  HFMA2 R3, -RZ, RZ, 0, 0 ;  /* 0x00000000ff037431 */ /* 0x000fe400000001ff */
[----:B------:R-:W-:Y:S01]  /*00d0*/  IMAD R0, R0, R5, RZ ;  /* 0x0000000500007224 */ /* 0x000fe200078e02ff */
[----:B------:R-:W-:-:S07]  /*00e0*/  ISETP.NE.AND P0, PT, R14, RZ, PT ;  /* 0x000000ff0e00720c */ /* 0x000fce0003f05270 */
[----:B------:R-:W-:Y:S06]  /*00f0*/  @!P1 BRA `(.L_x_0) ;  /* 0x0000000400609947 */ /* 0x000fec0003800000 */
[----:B------:R-:W1:Y:S01]  /*0100*/  LDCU.128 UR4, c[0x0][0x380] ;  /* 0x00007000ff0477ac */ /* 0x000e620008000c00 */
[----:B------:R-:W-:Y:S02]  /*0110*/  LOP3.LUT R3, R5, 0x7ffffff0, RZ, 0xc0, !PT ;  /* 0x7ffffff005037812 */ /* 0x000fe400078ec0ff */
[----:B------:R-:W-:Y:S01]  /*0120*/  MOV R2, R0 ;  /* 0x0000000000027202 */ /* 0x000fe20000000f00 */
[----:B------:R-:W2:Y:S01]  /*0130*/  LDCU.64 UR10, c[0x0][0x390] ;  /* 0x00007200ff0a77ac */ /* 0x000ea20008000a00 */
[----:B------:R-:W-:Y:S01]  /*0140*/  IADD3 R4, PT, PT, -R3, RZ, RZ ;  /* 0x000000ff03047210 */ /* 0x000fe20007ffe1ff */
[----:B-1----:R-:W-:Y:S02]  /*0150*/  UIADD3 UR8, UP0, UPT, UR4, 0x20, URZ ;  /* 0x0000002004087890 */ /* 0x002fe4000ff1e0ff */
[----:B------:R-:W-:Y:S02]  /*0160*/  UIADD3 UR6, UP1, UPT, UR6, 0x20, URZ ;  /* 0x0000002006067890 */ /* 0x000fe4000ff3e0ff */
[----:B--2---:R-:W-:-:S02]  /*0170*/  UIADD3 UR4, UP2, UPT, UR10, 0x20, URZ ;  /* 0x000000200a047890 */ /* 0x004fc4000ff5e0ff */
[----:B------:R-:W-:Y:S02]  /*0180*/  UIADD3.X UR9, UPT, UPT, URZ, UR5, URZ, UP0, !UPT ;  /* 0x00000005ff097290 */ /* 0x000fe400087fe4ff */
[----:B------:R-:W-:Y:S02]  /*0190*/  UIADD3.X UR7, UPT, UPT, URZ, UR7, URZ, UP1, !UPT ;  /* 0x00000007ff077290 */ /* 0x000fe40008ffe4ff */
[----:B------:R-:W-:-:S12]  /*01a0*/  UIADD3.X UR5, UPT, UPT, URZ, UR11, URZ, UP2, !UPT ;  /* 0x0000000bff057290 */ /* 0x000fd800097fe4ff */
.L_x_1:
[----:B------:R-:W-:Y:S02]  /*01b0*/  MOV R6, UR8 ;  /* 0x0000000800067c02 */ /* 0x000fe40008000f00 */
[----:B------:R-:W-:Y:S02]  /*01c0*/  MOV R7, UR9 ;  /* 0x0000000900077c02 */ /* 0x000fe40008000f00 */
[----:B------:R-:W-:Y:S02]  /*01d0*/  MOV R8, UR6 ;  /* 0x0000000600087c02 */ /* 0x000fe40008000f00 */
[----:B------:R-:W-:Y:S01]  /*01e0*/  MOV R9, UR7 ;  /* 0x0000000700097c02 */ /* 0x000fe20008000f00 */
[----:B------:R-:W-:-:S04]  /*01f0*/  IMAD.WIDE R6, R2, 0x4, R6 ;  /* 0x0000000402067825 */ /* 0x000fc800078e0206 */
[----:B------:R-:W-:Y:S01]  /*0200*/  IMAD.WIDE R8, R2, 0x4, R8 ;  /* 0x0000000402087825 */ /* 0x000fe200078e0208 */
[----:B0-----:R-:W2:Y:S04]  /*0210*/  LDG.E R12, desc[UR12][R6.64+-0x20] ;  /* 0xffffe00c060c7981 */ /* 0x001ea8000c1e1900 */
[----:B----4-:R-:W2:Y:S01]  /*0220*/  LDG.E R13, desc[UR12][R8.64+-0x20] ;  /* 0xffffe00c080d7981 */ /* 0x010ea2000c1e1900 */
[----:B------:R-:W-:Y:S02]  /*0230*/  MOV R10, UR4 ;  /* 0x00000004000a7c02 */ /* 0x000fe40008000f00 */
[----:B------:R-:W-:-:S03]  /*0240*/  MOV R11, UR5 ;  /* 0x00000005000b7c02 */ /* 0x000fc60008000f00 */
[----:B------:R-:W-:-:S04]  /*0250*/  IMAD.WIDE R10, R2, 0x4, R10 ;  /* 0x00000004020a7825 */ /* 0x000fc800078e020a */
[----:B--2---:R-:W-:-:S05]  /*0260*/  FADD R13, R12, R13 ;  /* 0x0000000d0c0d7221 */ /* 0x004fca0000000000 */
[----:B------:R0:W-:Y:S04]  /*0270*/  STG.E desc[UR12][R10.64+-0x20], R13 ;  /* 0xffffe00d0a007986 */ /* 0x0001e8000c10190c */
[----:B------:R-:W2:Y:S04]  /*0280*/  LDG.E R12, desc[UR12][R6.64+-0x1c] ;  /* 0xffffe40c060c7981 */ /* 0x000ea8000c1e1900 */
[----:B------:R-:W2:Y:S02]  /*0290*/  LDG.E R15, desc[UR12][R8.64+-0x1c] ;  /* 0xffffe40c080f7981 */ /* 0x000ea4000c1e1900 */
[----:B--2---:R-:W-:-:S05]  /*02a0*/  FADD R15, R12, R15 ;  /* 0x0000000f0c0f7221 */ /* 0x004fca0000000000 */
[----:B------:R1:W-:Y:S04]  /*02b0*/  STG.E desc[UR12][R10.64+-0x1c], R15 ;  /* 0xffffe40f0a007986 */ /* 0x0003e8000c10190c */
[----:B------:R-:W2:Y:S04]  /*02c0*/  LDG.E R12, desc[UR12][R6.64+-0x18] ;  /* 0xffffe80c060c7981 */ /* 0x000ea8000c1e1900 */
[----:B------:R-:W2:Y:S02]  /*02d0*/  LDG.E R17, desc[UR12][R8.64+-0x18] ;  /* 0xffffe80c08117981 */ /* 0x000ea4000c1e1900 */
[----:B--2---:R-:W-:-:S05]  /*02e0*/  FADD R17, R12, R17 ;  /* 0x000000110c117221 */ /* 0x004fca0000000000 */
[----:B------:R2:W-:Y:S04]  /*02f0*/  STG.E desc[UR12][R10.64+-0x18], R17 ;  /* 0xffffe8110a007986 */ /* 0x0005e8000c10190c */
[----:B------:R-:W3:Y:S04]  /*0300*/  LDG.E R12, desc[UR12][R6.64+-0x14] ;  /* 0xffffec0c060c7981 */ /* 0x000ee8000c1e1900 */
[----:B------:R-:W3:Y:S02]  /*0310*/  LDG.E R19, desc[UR12][R8.64+-0x14] ;  /* 0xffffec0c08137981 */ /* 0x000ee4000c1e1900 */
[----:B---3--:R-:W-:-:S05]  /*0320*/  FADD R19, R12, R19 ;  /* 0x000000130c137221 */ /* 0x008fca0000000000 */
[----:B------:R3:W-:Y:S04]  /*0330*/  STG.E desc[UR12][R10.64+-0x14], R19 ;  /* 0xffffec130a007986 */ /* 0x0007e8000c10190c */
[----:B------:R-:W4:Y:S04]  /*0340*/  LDG.E R12, desc[UR12][R6.64+-0x10] ;  /* 0xfffff00c060c7981 */ /* 0x000f28000c1e1900 */
[----:B0-----:R-:W4:Y:S02]  /*0350*/  LDG.E R13, desc[UR12][R8.64+-0x10] ;  /* 0xfffff00c080d7981 */ /* 0x001f24000c1e1900 */
[----:B----4-:R-:W-:-:S05]  /*0360*/  FADD R13, R12, R13 ;  /* 0x0000000d0c0d7221 */ /* 0x010fca0000000000 */
[----:B------:R0:W-:Y:S04]  /*0370*/  STG.E desc[UR12][R10.64+-0x10], R13 ;  /* 0xfffff00d0a007986 */ /* 0x0001e8000c10190c */
[----:B------:R-:W4:Y:S04]  /*0380*/  LDG.E R12, desc[UR12][R6.64+-0xc] ;  /* 0xfffff40c060c7981 */ /* 0x000f28000c1e1900 */
[----:B-1----:R-:W4:Y:S02]  /*0390*/  LDG.E R15, desc[UR12][R8.64+-0xc] ;  /* 0xfffff40c080f7981 */ /* 0x002f24000c1e1900 */
[----:B----4-:R-:W-:-:S05]  /*03a0*/  FADD R15, R12, R15 ;  /* 0x0000000f0c0f7221 */ /* 0x010fca0000000000 */
[----:B------:R1:W-:Y:S04]  /*03b0*/  STG.E desc[UR12][R10.64+-0xc], R15 ;  /* 0xfffff40f0a007986 */ /* 0x0003e8000c10190c */
[----:B------:R-:W4:Y:S04]  /*03c0*/  LDG.E R12, desc[UR12][R6.64+-0x8] ;  /* 0xfffff80c060c7981 */ /* 0x000f28000c1e1900 */
[----:B--2---:R-:W4:Y:S02]  /*03d0*/  LDG.E R17, desc[UR12][R8.64+-0x8] ;  /* 0xfffff80c08117981 */ /* 0x004f24000c1e1900 */
[----:B----4-:R-:W-:-:S05]  /*03e0*/  FADD R17, R12, R17 ;  /* 0x000000110c117221 */ /* 0x010fca0000000000 */
[----:B------:R2:W-:Y:S04]  /*03f0*/  STG.E desc[UR12][R10.64+-0x8], R17 ;  /* 0xfffff8110a007986 */ /* 0x0005e8000c10190c */
[----:B------:R-:W4:Y:S04]  /*0400*/  LDG.E R12, desc[UR12][R6.64+-0x4] ;  /* 0xfffffc0c060c7981 */ /* 0x000f28000c1e1900 */
[----:B---3--:R-:W4:Y:S02]  /*0410*/  LDG.E R19, desc[UR12][R8.64+-0x4] ;  /* 0xfffffc0c08137981 */ /* 0x008f24000c1e1900 */
[----:B----4-:R-:W-:-:S05]  /*0420*/  FADD R19, R12, R19 ;  /* 0x000000130c137221 */ /* 0x010fca0000000000 */
        /* <DEDUP_REMOVED lines=21> */
[----:B------:R-:W5:Y:S04]  /*0580*/  LDG.E R12, desc[UR12][R6.64+0x14] ;  /* 0x0000140c060c7981 */ /* 0x000f68000c1e1900 */
[----:B-1----:R-:W5:Y:S02]  /*0590*/  LDG.E R15, desc[UR12][R8.64+0x14] ;  /* 0x0000140c080f7981 */ /* 0x002f64000c1e1900 */
[----:B-----5:R-:W-:-:S05]  /*05a0*/  FADD R15, R12, R15 ;  /* 0x0000000f0c0f7221 */ /* 0x020fca0000000000 */
[----:B------:R4:W-:Y:S04]  /*05b0*/  STG.E desc[UR12][R10.64+0x14], R15 ;  /* 0x0000140f0a007986 */ /* 0x0009e8000c10190c */
[----:B------:R-:W5:Y:S04]  /*05c0*/  LDG.E R12, desc[UR12][R6.64+0x18] ;  /* 0x0000180c060c7981 */ /* 0x000f68000c1e1900 */
[----:B--2---:R-:W5:Y:S01]  /*05d0*/  LDG.E R17, desc[UR12][R8.64+0x18] ;  /* 0x0000180c08117981 */ /* 0x004f62000c1e1900 */
[----:B------:R-:W-:Y:S01]  /*05e0*/  IADD3 R4, PT, PT, R4, 0x10, RZ ;  /* 0x0000001004047810 */ /* 0x000fe20007ffe0ff */
[----:B-----5:R-:W-:-:S05]  /*05f0*/  FADD R17, R12, R17 ;  /* 0x000000110c117221 */ /* 0x020fca0000000000 */
[----:B------:R4:W-:Y:S04]  /*0600*/  STG.E desc[UR12][R10.64+0x18], R17 ;  /* 0x000018110a007986 */ /* 0x0009e8000c10190c */
[----:B------:R-:W2:Y:S04]  /*0610*/  LDG.E R12, desc[UR12][R6.64+0x1c] ;  /* 0x00001c0c060c7981 */ /* 0x000ea8000c1e1900 */
[----:B---3--:R-:W2:Y:S01]  /*0620*/  LDG.E R19, desc[UR12][R8.64+0x1c] ;  /* 0x00001c0c08137981 */ /* 0x008ea2000c1e1900 */
[----:B------:R-:W-:Y:S02]  /*0630*/  ISETP.NE.AND P1, PT, R4, RZ, PT ;  /* 0x000000ff0400720c */ /* 0x000fe40003f25270 */
[----:B------:R-:W-:Y:S01]  /*0640*/  IADD3 R2, PT, PT, R2, 0x10, RZ ;  /* 0x0000001002027810 */ /* 0x000fe20007ffe0ff */
[----:B--2---:R-:W-:-:S05]  /*0650*/  FADD R19, R12, R19 ;  /* 0x000000130c137221 */ /* 0x004fca0000000000 */
[----:B------:R4:W-:Y:S05]  /*0660*/  STG.E desc[UR12][R10.64+0x1c], R19 ;  /* 0x00001c130a007986 */ /* 0x0009ea000c10190c */
[----:B------:R-:W-:Y:S05]  /*0670*/  @P1 BRA `(.L_x_1) ;  /* 0xfffffff800cc1947 */ /* 0x000fea000383ffff */
.L_x_0:
[----:B0-----:R-:W-:Y:S05]  /*0680*/  @!P0 EXIT ;  /* 0x000000000000894d */ /* 0x001fea0003800000 */
[----:B------:R-:W-:Y:S02]  /*0690*/  ISETP.GE.U32.AND P0, PT, R14, 0x8, PT ;  /* 0x000000080e00780c */ /* 0x000fe40003f06070 */
[----:B------:R-:W-:-:S04]  /*06a0*/  LOP3.LUT R4, R5, 0x7, RZ, 0xc0, !PT ;  /* 0x0000000705047812 */ /* 0x000fc800078ec0ff */
[----:B------:R-:W-:-:S07]  /*06b0*/  ISETP.NE.AND P1, PT, R4, RZ, PT ;  /* 0x000000ff0400720c */ /* 0x000fce0003f25270 */
[----:B------:R-:W-:Y:S06]  /*06c0*/  @!P0 BRA `(.L_x_2) ;  /* 0x0000000000a08947 */ /* 0x000fec0003800000 */
[----:B------:R-:W0:Y:S01]  /*06d0*/  LDC.64 R6, c[0x0][0x380] ;  /* 0x0000e000ff067b82 */ /* 0x000e220000000a00 */
[----:B----4-:R-:W-:-:S07]  /*06e0*/  IADD3 R13, PT, PT, R0, R3, RZ ;  /* 0x00000003000d7210 */ /* 0x010fce0007ffe0ff */
[----:B------:R-:W1:Y:S08]  /*06f0*/  LDC.64 R8, c[0x0][0x388] ;  /* 0x0000e200ff087b82 */ /* 0x000e700000000a00 */
[----:B------:R-:W2:Y:S01]  /*0700*/  LDC.64 R10, c[0x0][0x390] ;  /* 0x0000e400ff0a7b82 */ /* 0x000ea20000000a00 */
[----:B0-----:R-:W-:-:S05]  /*0710*/  IMAD.WIDE R6, R13, 0x4, R6 ;  /* 0x000000040d067825 */ /* 0x001fca00078e0206 */
[----:B------:R-:W3:Y:S01]  /*0720*/  LDG.E R2, desc[UR12][R6.64] ;  /* 0x0000000c06027981 */ /* 0x000ee2000c1e1900 */
[----:B-1----:R-:W-:-:S05]  /*0730*/  IMAD.WIDE R8, R13, 0x4, R8 ;  /* 0x000000040d087825 */ /* 0x002fca00078e0208 */
[----:B------:R-:W3:Y:S01]  /*0740*/  LDG.E R15, desc[UR12][R8.64] ;  /* 0x0000000c080f7981 */ /* 0x000ee2000c1e1900 */
[----:B--2---:R-:W-:-:S04]  /*0750*/  IMAD.WIDE R10, R13, 0x4, R10 ;  /* 0x000000040d0a7825 */ /* 0x004fc800078e020a */
[----:B---3--:R-:W-:-:S05]  /*0760*/  FADD R15, R2, R15 ;  /* 0x0000000f020f7221 */ /* 0x008fca0000000000 */
        /* <DEDUP_REMOVED lines=25> */
[----:B------:R-:W2:Y:S04]  /*0900*/  LDG.E R2, desc[UR12][R6.64+0x1c] ;  /* 0x00001c0c06027981 */ /* 0x000ea8000c1e1900 */
[----:B---3--:R-:W2:Y:S01]  /*0910*/  LDG.E R19, desc[UR12][R8.64+0x1c] ;  /* 0x00001c0c08137981 */ /* 0x008ea2000c1e1900 */
[----:B------:R-:W-:Y:S01]  /*0920*/  IADD3 R3, PT, PT, R3, 0x8, RZ ;  /* 0x0000000803037810 */ /* 0x000fe20007ffe0ff */
[----:B--2---:R-:W-:-:S05]  /*0930*/  FADD R19, R2, R19 ;  /* 0x0000001302137221 */ /* 0x004fca0000000000 */
[----:B------:R0:W-:Y:S02]  /*0940*/  STG.E desc[UR12][R10.64+0x1c], R19 ;  /* 0x00001c130a007986 */ /* 0x0001e4000c10190c */
.L_x_2:
[----:B------:R-:W-:Y:S05]  /*0950*/  @!P1 EXIT ;  /* 0x000000000000994d */ /* 0x000fea0003800000 */
[----:B------:R-:W-:Y:S02]  /*0960*/  ISETP.GE.U32.AND P0, PT, R4, 0x4, PT ;  /* 0x000000040400780c */ /* 0x000fe40003f06070 */
[----:B------:R-:W-:-:S04]  /*0970*/  LOP3.LUT R2, R5, 0x3, RZ, 0xc0, !PT ;  /* 0x0000000305027812 */ /* 0x000fc800078ec0ff */
[----:B------:R-:W-:-:S07]  /*0980*/  ISETP.NE.AND P1, PT, R2, RZ, PT ;  /* 0x000000ff0200720c */ /* 0x000fce0003f25270 */
[----:B------:R-:W-:Y:S06]  /*0990*/  @!P0 BRA `(.L_x_3) ;  /* 0x0000000000608947 */ /* 0x000fec0003800000 */
[----:B------:R-:W1:Y:S01]  /*09a0*/  LDC.64 R4, c[0x0][0x380] ;  /* 0x0000e000ff047b82 */ /* 0x000e620000000a00 */
[----:B0---4-:R-:W-:-:S07]  /*09b0*/  IADD3 R13, PT, PT, R0, R3, RZ ;  /* 0x00000003000d7210 */ /* 0x011fce0007ffe0ff */
[----:B------:R-:W0:Y:S08]  /*09c0*/  LDC.64 R6, c[0x0][0x388] ;  /* 0x0000e200ff067b82 */ /* 0x000e300000000a00 */
[----:B------:R-:W2:Y:S01]  /*09d0*/  LDC.64 R8, c[0x0][0x390] ;  /* 0x0000e400ff087b82 */ /* 0x000ea20000000a00 */
[----:B-1----:R-:W-:-:S05]  /*09e0*/  IMAD.WIDE R4, R13, 0x4, R4 ;  /* 0x000000040d047825 */ /* 0x002fca00078e0204 */
[----:B------:R-:W3:Y:S01]  /*09f0*/  LDG.E R10, desc[UR12][R4.64] ;  /* 0x0000000c040a7981 */ /* 0x000ee2000c1e1900 */
[----:B0-----:R-:W-:-:S05]  /*0a00*/  IMAD.WIDE R6, R13, 0x4, R6 ;  /* 0x000000040d067825 */ /* 0x001fca00078e0206 */
        /* <DEDUP_REMOVED lines=12> */
[----:B------:R-:W2:Y:S04]  /*0ad0*/  LDG.E R10, desc[UR12][R4.64+0xc] ;  /* 0x00000c0c040a7981 */ /* 0x000ea8000c1e1900 */
[----:B------:R-:W2:Y:S01]  /*0ae0*/  LDG.E R17, desc[UR12][R6.64+0xc] ;  /* 0x00000c0c06117981 */ /* 0x000ea2000c1e1900 */
[----:B------:R-:W-:Y:S01]  /*0af0*/  IADD3 R3, PT, PT, R3, 0x4, RZ ;  /* 0x0000000403037810 */ /* 0x000fe20007ffe0ff */
[----:B--2---:R-:W-:-:S05]  /*0b00*/  FADD R17, R10, R17 ;  /* 0x000000110a117221 */ /* 0x004fca0000000000 */
[----:B------:R1:W-:Y:S02]  /*0b10*/  STG.E desc[UR12][R8.64+0xc], R17 ;  /* 0x00000c1108007986 */ /* 0x0003e4000c10190c */
.L_x_3:
[----:B------:R-:W-:Y:S05]  /*0b20*/  @!P1 EXIT ;  /* 0x000000000000994d */ /* 0x000fea0003800000 */
[----:B-1----:R-:W1:Y:S01]  /*0b30*/  LDC.64 R8, c[0x0][0x390] ;  /* 0x0000e400ff087b82 */ /* 0x002e620000000a00 */
[----:B0---4-:R-:W-:Y:S02]  /*0b40*/  IADD3 R15, PT, PT, R0, R3, RZ ;  /* 0x00000003000f7210 */ /* 0x011fe40007ffe0ff */
[----:B------:R-:W-:-:S05]  /*0b50*/  IADD3 R0, PT, PT, -R2, RZ, RZ ;  /* 0x000000ff02007210 */ /* 0x000fca0007ffe1ff */
[----:B------:R-:W0:Y:S08]  /*0b60*/  LDC.64 R12, c[0x0][0x380] ;  /* 0x0000e000ff0c7b82 */ /* 0x000e300000000a00 */
[----:B------:R-:W2:Y:S02]  /*0b70*/  LDC.64 R10, c[0x0][0x388] ;  /* 0x0000e200ff0a7b82 */ /* 0x000ea40000000a00 */
.L_x_4:
[----:B--2---:R-:W-:-:S04]  /*0b80*/  IMAD.WIDE R4, R15, 0x4, R10 ;  /* 0x000000040f047825 */ /* 0x004fc800078e020a */
[C---:B0-----:R-:W-:Y:S02]  /*0b90*/  IMAD.WIDE R6, R15.reuse, 0x4, R12 ;  /* 0x000000040f067825 */ /* 0x041fe400078e020c */
[----:B------:R-:W2:Y:S04]  /*0ba0*/  LDG.E R5, desc[UR12][R4.64] ;  /* 0x0000000c04057981 */ /* 0x000ea8000c1e1900 */
[----:B------:R-:W2:Y:S01]  /*0bb0*/  LDG.E R6, desc[UR12][R6.64] ;  /* 0x0000000c06067981 */ /* 0x000ea2000c1e1900 */
[----:B------:R-:W-:Y:S01]  /*0bc0*/  IADD3 R0, PT, PT, R0, 0x1, RZ ;  /* 0x0000000100007810 */ /* 0x000fe20007ffe0ff */
[C---:B-1-3--:R-:W-:Y:S01]  /*0bd0*/  IMAD.WIDE R2, R15.reuse, 0x4, R8 ;  /* 0x000000040f027825 */ /* 0x04afe200078e0208 */
[----:B------:R-:W-:Y:S02]  /*0be0*/  IADD3 R15, PT, PT, R15, 0x1, RZ ;  /* 0x000000010f0f7810 */ /* 0x000fe40007ffe0ff */
[----:B------:R-:W-:Y:S01]  /*0bf0*/  ISETP.NE.AND P0, PT, R0, RZ, PT ;  /* 0x000000ff0000720c */ /* 0x000fe20003f05270 */
[----:B--2---:R-:W-:-:S05]  /*0c00*/  FADD R17, R6, R5 ;  /* 0x0000000506117221 */ /* 0x004fca0000000000 */
[----:B------:R3:W-:Y:S07]  /*0c10*/  STG.E desc[UR12][R2.64], R17 ;  /* 0x0000001102007986 */ /* 0x0007ee000c10190c */
[----:B------:R-:W-:Y:S05]  /*0c20*/  @P0 BRA `(.L_x_4) ;  /* 0xfffffffc00d40947 */ /* 0x000fea000383ffff */
[----:B------:R-:W-:Y:S05]  /*0c30*/  EXIT ;  /* 0x000000000000794d */ /* 0x000fea0003800000 */
.L_x_5:
[----:B------:R-:W-:-:S00]  /*0c40*/  BRA `(.L_x_5) ;  /* 0xfffffffc00fc7947 */ /* 0x000fc0000383ffff */
[----:B------:R-:W-:-:S00]  /*0c50*/  NOP ;  /* 0x0000000000007918 */ /* 0x000fc00000000000 */
        /* <DEDUP_REMOVED lines=10> */
.L_x_6:


//--------------------- .nv.shared.reserved.0     --------------------------
	.section	.nv.shared.reserved.0,"aw",@nobits
	.weak		__nv_reservedSMEM_offset_0_alias
	.size		__nv_reservedSMEM_offset_0_alias, 0, 64
	.other		__nv_reservedSMEM_offset_0_alias,@"STO_CUDA_RESERVED_SHARED STV_DEFAULT"
__nv_reservedSMEM_offset_0_alias:
	.zero		0
	.zero		64


//--------------------- .nv.constant0._Z9matrixaddPKfS0_Pfii --------------------------
	.section	.nv.constant0._Z9matrixaddPKfS0_Pfii,"a",@progbits
	.sectionflags	@""
	.align	4
.nv.constant0._Z9matrixaddPKfS0_Pfii:
	.zero		928


//--------------------- SYMBOLS --------------------------

	.type		.nv.reservedSmem.offset0,@object
	.size		.nv.reservedSmem.offset0,0x4
